	.headerflags	@"EF_CUDA_TEXMODE_UNIFIED EF_CUDA_64BIT_ADDRESS EF_CUDA_ACCELERATORS EF_CUDA_SM90 EF_CUDA_VIRTUAL_SM(EF_CUDA_SM90)"
	.elftype	@"ET_EXEC"


//--------------------- .nv.info                  --------------------------
	.section	.nv.info,"",@"SHT_CUDA_INFO"
	.align	4


	//----- nvinfo : EIATTR_REGCOUNT
	.align		4
        /*0000*/ 	.byte	0x04, 0x2f
        /*0002*/ 	.short	(.L_1 - .L_0)
	.align		4
.L_0:
        /*0004*/ 	.word	index@(triton_poi_fused_cat_20)
        /*0008*/ 	.word	0x00000020


	//----- nvinfo : EIATTR_MIN_STACK_SIZE
	.align		4
.L_1:
        /*000c*/ 	.byte	0x04, 0x12
        /*000e*/ 	.short	(.L_3 - .L_2)
	.align		4
.L_2:
        /*0010*/ 	.word	index@(triton_poi_fused_cat_20)
        /*0014*/ 	.word	0x00000000


	//----- nvinfo : EIATTR_FRAME_SIZE
	.align		4
.L_3:
        /*0018*/ 	.byte	0x04, 0x11
        /*001a*/ 	.short	(.L_5 - .L_4)
	.align		4
.L_4:
        /*001c*/ 	.word	index@(triton_poi_fused_cat_20)
        /*0020*/ 	.word	0x00000000


	//----- nvinfo : EIATTR_MIN_STACK_SIZE
	.align		4
.L_5:
        /*0024*/ 	.byte	0x04, 0x12
        /*0026*/ 	.short	(.L_7 - .L_6)
	.align		4
.L_6:
        /*0028*/ 	.word	index@(triton_poi_fused_cat_20)
        /*002c*/ 	.word	0x00000000
.L_7:


//--------------------- .nv.info.triton_poi_fused_cat_20 --------------------------
	.section	.nv.info.triton_poi_fused_cat_20,"",@"SHT_CUDA_INFO"
	.sectionflags	@""
	.align	4


	//----- nvinfo : EIATTR_CUDA_API_VERSION
	.align		4
        /*0000*/ 	.byte	0x04, 0x37
        /*0002*/ 	.short	(.L_9 - .L_8)
.L_8:
        /*0004*/ 	.word	0x0000007c


	//----- nvinfo : EIATTR_KPARAM_INFO
	.align		4
.L_9:
        /*0008*/ 	.byte	0x04, 0x17
        /*000a*/ 	.short	(.L_11 - .L_10)
.L_10:
        /*000c*/ 	.word	0x00000000
        /*0010*/ 	.short	0x0005
        /*0012*/ 	.short	0x0028
        /*0014*/ 	.byte	0x00, 0xf0, 0x11, 0x00


	//----- nvinfo : EIATTR_KPARAM_INFO
	.align		4
.L_11:
        /*0018*/ 	.byte	0x04, 0x17
        /*001a*/ 	.short	(.L_13 - .L_12)
.L_12:
        /*001c*/ 	.word	0x00000000
        /*0020*/ 	.short	0x0004
        /*0022*/ 	.short	0x0020
        /*0024*/ 	.byte	0x00, 0xf4, 0x21, 0x00


	//----- nvinfo : EIATTR_KPARAM_INFO
	.align		4
.L_13:
        /*0028*/ 	.byte	0x04, 0x17
        /*002a*/ 	.short	(.L_15 - .L_14)
.L_14:
        /*002c*/ 	.word	0x00000000
        /*0030*/ 	.short	0x0003
        /*0032*/ 	.short	0x0018
        /*0034*/ 	.byte	0x00, 0xf4, 0x21, 0x00


	//----- nvinfo : EIATTR_KPARAM_INFO
	.align		4
.L_15:
        /*0038*/ 	.byte	0x04, 0x17
        /*003a*/ 	.short	(.L_17 - .L_16)
.L_16:
        /*003c*/ 	.word	0x00000000
        /*0040*/ 	.short	0x0002
        /*0042*/ 	.short	0x0010
        /*0044*/ 	.byte	0x00, 0xf4, 0x21, 0x00


	//----- nvinfo : EIATTR_KPARAM_INFO
	.align		4
.L_17:
        /*0048*/ 	.byte	0x04, 0x17
        /*004a*/ 	.short	(.L_19 - .L_18)
.L_18:
        /*004c*/ 	.word	0x00000000
        /*0050*/ 	.short	0x0001
        /*0052*/ 	.short	0x0008
        /*0054*/ 	.byte	0x00, 0xf4, 0x21, 0x00


	//----- nvinfo : EIATTR_KPARAM_INFO
	.align		4
.L_19:
        /*0058*/ 	.byte	0x04, 0x17
        /*005a*/ 	.short	(.L_21 - .L_20)
.L_20:
        /*005c*/ 	.word	0x00000000
        /*0060*/ 	.short	0x0000
        /*0062*/ 	.short	0x0000
        /*0064*/ 	.byte	0x00, 0xf4, 0x21, 0x00


	//----- nvinfo : EIATTR_SPARSE_MMA_MASK
	.align		4
.L_21:
        /*0068*/ 	.byte	0x03, 0x50
        /*006a*/ 	.short	0x0000


	//----- nvinfo : EIATTR_MAXREG_COUNT
	.align		4
        /*006c*/ 	.byte	0x03, 0x1b
        /*006e*/ 	.short	0x00ff


	//----- nvinfo : EIATTR_EXIT_INSTR_OFFSETS
	.align		4
        /*0070*/ 	.byte	0x04, 0x1c
        /*0072*/ 	.short	(.L_23 - .L_22)


	//   ....[0]....
.L_22:
        /*0074*/ 	.word	0x00000a80


	//   ....[1]....
        /*0078*/ 	.word	0x00000aa0


	//----- nvinfo : EIATTR_REQNTID
	.align		4
.L_23:
        /*007c*/ 	.byte	0x04, 0x10
        /*007e*/ 	.short	(.L_25 - .L_24)
.L_24:
        /*0080*/ 	.word	0x00000080
        /*0084*/ 	.word	0x00000001
        /*0088*/ 	.word	0x00000001


	//----- nvinfo : EIATTR_CBANK_PARAM_SIZE
	.align		4
.L_25:
        /*008c*/ 	.byte	0x03, 0x19
        /*008e*/ 	.short	0x002c


	//----- nvinfo : EIATTR_PARAM_CBANK
	.align		4
        /*0090*/ 	.byte	0x04, 0x0a
        /*0092*/ 	.short	(.L_27 - .L_26)
	.align		4
.L_26:
        /*0094*/ 	.word	index@(.nv.constant0.triton_poi_fused_cat_20)
        /*0098*/ 	.short	0x0210
        /*009a*/ 	.short	0x002c


	//----- nvinfo : EIATTR_SW_WAR
	.align		4
.L_27:
        /*009c*/ 	.byte	0x04, 0x36
        /*009e*/ 	.short	(.L_29 - .L_28)
.L_28:
        /*00a0*/ 	.word	0x00000008
.L_29:


//--------------------- .nv.callgraph             --------------------------
	.section	.nv.callgraph,"",@"SHT_CUDA_CALLGRAPH"
	.align	4
	.sectionentsize	8
	.align		4
        /*0000*/ 	.word	0x00000000
	.align		4
        /*0004*/ 	.word	0xffffffff
	.align		4
        /*0008*/ 	.word	0x00000000
	.align		4
        /*000c*/ 	.word	0xfffffffe
	.align		4
        /*0010*/ 	.word	0x00000000
	.align		4
        /*0014*/ 	.word	0xfffffffd
	.align		4
        /*0018*/ 	.word	0x00000000
	.align		4
        /*001c*/ 	.word	0xfffffffc


//--------------------- .text.triton_poi_fused_cat_20 --------------------------
	.section	.text.triton_poi_fused_cat_20,"ax",@progbits
	.align	128
        .global         triton_poi_fused_cat_20
        .type           triton_poi_fused_cat_20,@function
        .size           triton_poi_fused_cat_20,(.L_x_1 - triton_poi_fused_cat_20)
        .other          triton_poi_fused_cat_20,@"STO_CUDA_ENTRY STV_DEFAULT"
triton_poi_fused_cat_20:
.text.triton_poi_fused_cat_20:
[----:B------:R-:W0:Y:S01]  /*0000*/  LDC R1, c[0x0][0x28] ;  /* 0x00000a00ff017b82 */ /* 0x000e220000000800 */
[----:B------:R-:W1:Y:S07]  /*0010*/  S2R R0, SR_TID.X ;  /* 0x0000000000007919 */ /* 0x000e6e0000002100 */
[----:B------:R-:W2:Y:S01]  /*0020*/  LDC.64 R22, c[0x0][0x218] ;  /* 0x00008600ff167b82 */ /* 0x000ea20000000a00 */
[----:B------:R-:W-:Y:S01]  /*0030*/  ULDC.64 UR4, c[0x0][0x208] ;  /* 0x0000820000047ab9 */ /* 0x000fe20000000a00 */
[----:B------:R-:W3:Y:S06]  /*0040*/  S2R R5, SR_CTAID.X ;  /* 0x0000000000057919 */ /* 0x000eec0000002500 */
[----:B------:R-:W4:Y:S08]  /*0050*/  LDC.64 R26, c[0x0][0x220] ;  /* 0x00008800ff1a7b82 */ /* 0x000f300000000a00 */
[----:B------:R-:W5:Y:S01]  /*0060*/  LDC.64 R28, c[0x0][0x228] ;  /* 0x00008a00ff1c7b82 */ /* 0x000f620000000a00 */
[----:B-1----:R-:W-:Y:S01]  /*0070*/  IMAD.SHL.U32 R0, R0, 0x4, RZ ;  /* 0x0000000400007824 */ /* 0x002fe200078e00ff */
[----:B---3--:R-:W-:-:S04]  /*0080*/  SHF.R.S32.HI R3, RZ, 0x15, R5 ;  /* 0x00000015ff037819 */ /* 0x008fc80000011405 */
[----:B------:R-:W-:Y:S02]  /*0090*/  LOP3.LUT R0, R0, 0x1fc, RZ, 0xc0, !PT ;  /* 0x000001fc00007812 */ /* 0x000fe400078ec0ff */
[----:B------:R-:W-:-:S03]  /*00a0*/  SGXT R3, R3, 0x1 ;  /* 0x000000010303781a */ /* 0x000fc60000000200 */
[----:B------:R-:W-:-:S04]  /*00b0*/  IMAD R2, R5, 0x400, R0 ;  /* 0x0000040005027824 */ /* 0x000fc800078e0200 */
[C---:B------:R-:W-:Y:S01]  /*00c0*/  VIADD R0, R2.reuse, 0x200 ;  /* 0x0000020002007836 */ /* 0x040fe20000000000 */
[----:B------:R-:W-:Y:S01]  /*00d0*/  LEA.HI R4, R3, R2, RZ, 0x8 ;  /* 0x0000000203047211 */ /* 0x000fe200078f40ff */
[----:B------:R-:W-:-:S03]  /*00e0*/  IMAD.HI R15, R2, 0x151d07eb, RZ ;  /* 0x151d07eb020f7827 */ /* 0x000fc600078e02ff */
[----:B------:R-:W-:Y:S01]  /*00f0*/  SHF.R.S32.HI R14, RZ, 0x8, R4 ;  /* 0x00000008ff0e7819 */ /* 0x000fe20000011404 */
[----:B------:R-:W-:Y:S01]  /*0100*/  IMAD.HI R11, R0, 0x151d07eb, RZ ;  /* 0x151d07eb000b7827 */ /* 0x000fe200078e02ff */
[----:B------:R-:W-:-:S03]  /*0110*/  LEA.HI R16, R3, R0, RZ, 0x8 ;  /* 0x0000000003107211 */ /* 0x000fc600078f40ff */
[----:B------:R-:W-:Y:S01]  /*0120*/  IMAD.HI R5, R14, 0x151d07eb, RZ ;  /* 0x151d07eb0e057827 */ /* 0x000fe200078e02ff */
[----:B------:R-:W-:-:S04]  /*0130*/  SHF.R.S32.HI R16, RZ, 0x8, R16 ;  /* 0x00000008ff107819 */ /* 0x000fc80000011410 */
[----:B------:R-:W-:Y:S01]  /*0140*/  SHF.R.U32.HI R6, RZ, 0x1f, R5 ;  /* 0x0000001fff067819 */ /* 0x000fe20000011605 */
[----:B------:R-:W-:-:S03]  /*0150*/  IMAD.HI R3, R16, 0x151d07eb, RZ ;  /* 0x151d07eb10037827 */ /* 0x000fc600078e02ff */
[----:B------:R-:W-:Y:S02]  /*0160*/  LEA.HI.SX32 R5, R5, R6, 0x1d ;  /* 0x0000000605057211 */ /* 0x000fe400078feaff */
[----:B------:R-:W-:-:S03]  /*0170*/  SHF.R.U32.HI R6, RZ, 0x1f, R11 ;  /* 0x0000001fff067819 */ /* 0x000fc6000001160b */
[----:B------:R-:W-:Y:S01]  /*0180*/  IMAD R14, R5, -0x61, R14 ;  /* 0xffffff9f050e7824 */ /* 0x000fe200078e020e */
[----:B------:R-:W-:Y:S02]  /*0190*/  LOP3.LUT R5, R4, 0xffffff00, RZ, 0xc0, !PT ;  /* 0xffffff0004057812 */ /* 0x000fe400078ec0ff */
[----:B------:R-:W-:Y:S01]  /*01a0*/  SHF.R.U32.HI R4, RZ, 0x1f, R15 ;  /* 0x0000001fff047819 */ /* 0x000fe2000001160f */
[C---:B------:R-:W-:Y:S01]  /*01b0*/  VIADD R8, R14.reuse, 0xffffffc0 ;  /* 0xffffffc00e087836 */ /* 0x040fe20000000000 */
[----:B------:R-:W-:Y:S01]  /*01c0*/  LOP3.LUT R7, R14, 0xffffffe0, RZ, 0xc0, !PT ;  /* 0xffffffe00e077812 */ /* 0x000fe200078ec0ff */
[C---:B------:R-:W-:Y:S01]  /*01d0*/  IMAD.IADD R10, R2.reuse, 0x1, -R5 ;  /* 0x00000001020a7824 */ /* 0x040fe200078e0a05 */
[----:B------:R-:W-:Y:S02]  /*01e0*/  LEA.HI.SX32 R15, R15, R4, 0x15 ;  /* 0x000000040f0f7211 */ /* 0x000fe400078faaff */
[----:B------:R-:W-:Y:S02]  /*01f0*/  ISETP.NE.AND P3, PT, R7, 0x40, PT ;  /* 0x000000400700780c */ /* 0x000fe40003f65270 */
[----:B------:R-:W-:Y:S01]  /*0200*/  SHF.R.U32.HI R4, RZ, 0x1f, R3 ;  /* 0x0000001fff047819 */ /* 0x000fe20000011603 */
[----:B------:R-:W-:Y:S01]  /*0210*/  IMAD R5, R15, 0x2000, R10 ;  /* 0x000020000f057824 */ /* 0x000fe200078e020a */
[----:B------:R-:W-:-:S02]  /*0220*/  ISETP.LT.AND P2, PT, R2, 0x18400, !P3 ;  /* 0x000184000200780c */ /* 0x000fc40005f41270 */
[----:B------:R-:W-:Y:S01]  /*0230*/  LEA.HI.SX32 R3, R3, R4, 0x1d ;  /* 0x0000000403037211 */ /* 0x000fe200078feaff */
[----:B------:R-:W-:Y:S01]  /*0240*/  IMAD R13, R8, 0x100, R5 ;  /* 0x00000100080d7824 */ /* 0x000fe200078e0205 */
[----:B------:R-:W-:Y:S02]  /*0250*/  LEA.HI.SX32 R11, R11, R6, 0x15 ;  /* 0x000000060b0b7211 */ /* 0x000fe400078faaff */
[----:B------:R-:W-:Y:S02]  /*0260*/  CS2R R4, SRZ ;  /* 0x0000000000047805 */ /* 0x000fe4000001ff00 */
[----:B------:R-:W-:Y:S01]  /*0270*/  CS2R R6, SRZ ;  /* 0x0000000000067805 */ /* 0x000fe2000001ff00 */
[----:B------:R-:W-:Y:S02]  /*0280*/  IMAD R16, R3, -0x61, R16 ;  /* 0xffffff9f03107824 */ /* 0x000fe400078e0210 */
[----:B------:R-:W-:Y:S02]  /*0290*/  IMAD.MOV.U32 R3, RZ, RZ, RZ ;  /* 0x000000ffff037224 */ /* 0x000fe400078e00ff */
[----:B--2---:R-:W-:-:S04]  /*02a0*/  IMAD.WIDE R12, R13, 0x4, R22 ;  /* 0x000000040d0c7825 */ /* 0x004fc800078e0216 */
[----:B----4-:R-:W-:Y:S01]  /*02b0*/  IMAD.WIDE R8, R8, 0x4, R26 ;  /* 0x0000000408087825 */ /* 0x010fe200078e021a */
[----:B------:R1:W2:Y:S01]  /*02c0*/  @P2 LDG.E.128 R4, desc[UR4][R12.64] ;  /* 0x000000040c042981 */ /* 0x0002a2000c1e1d00 */
[----:B------:R-:W-:Y:S02]  /*02d0*/  ISETP.GE.AND P0, PT, R2, 0x18400, PT ;  /* 0x000184000200780c */ /* 0x000fe40003f06270 */
[----:B------:R-:W-:Y:S01]  /*02e0*/  IMAD.MOV.U32 R17, RZ, RZ, RZ ;  /* 0x000000ffff117224 */ /* 0x000fe200078e00ff */
[----:B------:R-:W3:Y:S01]  /*02f0*/  @P2 LDG.E.EL R3, desc[UR4][R8.64] ;  /* 0x0000000408032981 */ /* 0x000ee2000c2e1900 */
[----:B------:R-:W-:Y:S01]  /*0300*/  ISETP.GT.AND P1, PT, R14, 0x5f, !P0 ;  /* 0x0000005f0e00780c */ /* 0x000fe20004724270 */
[----:B------:R-:W-:Y:S02]  /*0310*/  IMAD.MOV.U32 R21, RZ, RZ, RZ ;  /* 0x000000ffff157224 */ /* 0x000fe400078e00ff */
[----:B------:R-:W-:Y:S01]  /*0320*/  IMAD.MOV.U32 R24, RZ, RZ, RZ ;  /* 0x000000ffff187224 */ /* 0x000fe200078e00ff */
[----:B------:R-:W4:Y:S01]  /*0330*/  @P2 LDG.E.EL R17, desc[UR4][R8.64] ;  /* 0x0000000408112981 */ /* 0x000f22000c2e1900 */
[----:B------:R-:W-:-:S02]  /*0340*/  IMAD R18, R15, -0x6100, R2 ;  /* 0xffff9f000f127824 */ /* 0x000fc400078e0202 */
[C---:B------:R-:W-:Y:S01]  /*0350*/  IMAD R25, R15.reuse, 0x100, R10 ;  /* 0x000001000f197824 */ /* 0x040fe200078e020a */
[----:B------:R-:W-:Y:S01]  /*0360*/  ISETP.GE.AND P6, PT, R14, 0x40, PT ;  /* 0x000000400e00780c */ /* 0x000fe20003fc6270 */
[----:B------:R-:W-:Y:S01]  /*0370*/  IMAD R19, R15, 0x4000, R18 ;  /* 0x000040000f137824 */ /* 0x000fe200078e0212 */
[----:B------:R-:W4:Y:S01]  /*0380*/  @P2 LDG.E.EL R21, desc[UR4][R8.64] ;  /* 0x0000000408152981 */ /* 0x000f22000c2e1900 */
[----:B-1----:R-:W-:Y:S02]  /*0390*/  CS2R R12, SRZ ;  /* 0x00000000000c7805 */ /* 0x002fe4000001ff00 */
[----:B------:R-:W-:Y:S01]  /*03a0*/  CS2R R14, SRZ ;  /* 0x00000000000e7805 */ /* 0x000fe2000001ff00 */
[----:B------:R5:W4:Y:S02]  /*03b0*/  @P2 LDG.E.EL R24, desc[UR4][R8.64] ;  /* 0x0000000408182981 */ /* 0x000b24000c2e1900 */
[----:B-----5:R-:W-:-:S05]  /*03c0*/  IMAD.WIDE R8, R25, 0x4, R28 ;  /* 0x0000000419087825 */ /* 0x020fca00078e021c */
[----:B------:R1:W5:Y:S01]  /*03d0*/  @P1 LDG.E.EL.128 R12, desc[UR4][R8.64] ;  /* 0x00000004080c1981 */ /* 0x000362000c2e1d00 */
[C---:B------:R-:W-:Y:S02]  /*03e0*/  IMAD R20, R11.reuse, -0x6100, R0 ;  /* 0xffff9f000b147824 */ /* 0x040fe400078e0200 */
[----:B------:R-:W-:Y:S01]  /*03f0*/  IMAD R10, R11, 0x2000, R10 ;  /* 0x000020000b0a7824 */ /* 0x000fe200078e020a */
[----:B--2---:R-:W-:Y:S02]  /*0400*/  SEL R4, R4, RZ, P2 ;  /* 0x000000ff04047207 */ /* 0x004fe40001000000 */
[----:B---3--:R-:W-:-:S04]  /*0410*/  SEL R3, R3, RZ, P2 ;  /* 0x000000ff03037207 */ /* 0x008fc80001000000 */
[C---:B------:R-:W-:Y:S01]  /*0420*/  FSETP.GEU.AND P5, PT, R4.reuse, -R3, PT ;  /* 0x800000030400720b */ /* 0x040fe20003fae000 */
[----:B------:R-:W-:Y:S01]  /*0430*/  FADD R18, R4, R3 ;  /* 0x0000000304127221 */ /* 0x000fe20000000000 */
[----:B------:R-:W-:Y:S02]  /*0440*/  SEL R3, R5, RZ, P2 ;  /* 0x000000ff05037207 */ /* 0x000fe40001000000 */
[----:B------:R-:W2:Y:S01]  /*0450*/  LDC.64 R4, c[0x0][0x210] ;  /* 0x00008400ff047b82 */ /* 0x000ea20000000a00 */
[----:B----4-:R-:W-:-:S04]  /*0460*/  SEL R17, R17, RZ, P2 ;  /* 0x000000ff11117207 */ /* 0x010fc80001000000 */
[C---:B------:R-:W-:Y:S01]  /*0470*/  FSETP.GEU.AND P4, PT, R3.reuse, -R17, PT ;  /* 0x800000110300720b */ /* 0x040fe20003f8e000 */
[----:B-1----:R-:W-:Y:S01]  /*0480*/  FADD R8, R3, R17 ;  /* 0x0000001103087221 */ /* 0x002fe20000000000 */
[C---:B------:R-:W-:Y:S02]  /*0490*/  IMAD R3, R11.reuse, 0x4000, R20 ;  /* 0x000040000b037824 */ /* 0x040fe400078e0214 */
[--C-:B------:R-:W-:Y:S02]  /*04a0*/  IMAD R11, R11, -0x1f00, R10.reuse ;  /* 0xffffe1000b0b7824 */ /* 0x100fe400078e020a */
[----:B------:R-:W-:-:S04]  /*04b0*/  IMAD R10, R16, 0x100, R10 ;  /* 0x00000100100a7824 */ /* 0x000fc800078e020a */
[----:B------:R-:W-:Y:S01]  /*04c0*/  VIADD R9, R10, 0xffffc000 ;  /* 0xffffc0000a097836 */ /* 0x000fe20000000000 */
[----:B-----5:R-:W-:Y:S02]  /*04d0*/  SEL R20, R12, RZ, P1 ;  /* 0x000000ff0c147207 */ /* 0x020fe40000800000 */
[----:B------:R-:W-:Y:S02]  /*04e0*/  @!P3 SEL R20, R18, RZ, P5 ;  /* 0x000000ff1214b207 */ /* 0x000fe40002800000 */
[----:B------:R-:W-:Y:S01]  /*04f0*/  ISETP.LT.AND P5, PT, R2, 0x18400, !P6 ;  /* 0x000184000200780c */ /* 0x000fe200077a1270 */
[----:B------:R-:W-:Y:S01]  /*0500*/  IMAD.WIDE R22, R9, 0x4, R22 ;  /* 0x0000000409167825 */ /* 0x000fe200078e0216 */
[----:B------:R-:W-:Y:S02]  /*0510*/  SEL R17, R13, RZ, P1 ;  /* 0x000000ff0d117207 */ /* 0x000fe40000800000 */
[----:B------:R-:W-:Y:S01]  /*0520*/  @!P3 SEL R17, R8, RZ, P4 ;  /* 0x000000ff0811b207 */ /* 0x000fe20002000000 */
[----:B------:R-:W-:Y:S01]  /*0530*/  IMAD.WIDE R28, R11, 0x4, R28 ;  /* 0x000000040b1c7825 */ /* 0x000fe200078e021c */
[----:B------:R-:W-:-:S02]  /*0540*/  CS2R R8, SRZ ;  /* 0x0000000000087805 */ /* 0x000fc4000001ff00 */
[----:B------:R-:W-:Y:S01]  /*0550*/  CS2R R10, SRZ ;  /* 0x00000000000a7805 */ /* 0x000fe2000001ff00 */
[----:B--2---:R-:W-:-:S05]  /*0560*/  IMAD.WIDE R12, R19, 0x4, R4 ;  /* 0x00000004130c7825 */ /* 0x004fca00078e0204 */
[----:B------:R1:W2:Y:S01]  /*0570*/  @P5 LDG.E.128 R8, desc[UR4][R12.64] ;  /* 0x000000040c085981 */ /* 0x0002a2000c1e1d00 */
[----:B------:R-:W-:Y:S02]  /*0580*/  SEL R6, R6, RZ, P2 ;  /* 0x000000ff06067207 */ /* 0x000fe40001000000 */
[----:B------:R-:W-:Y:S02]  /*0590*/  SEL R21, R21, RZ, P2 ;  /* 0x000000ff15157207 */ /* 0x000fe40001000000 */
[----:B------:R-:W-:Y:S02]  /*05a0*/  SEL R18, R14, RZ, P1 ;  /* 0x000000ff0e127207 */ /* 0x000fe40000800000 */
[----:B------:R-:W-:Y:S02]  /*05b0*/  LOP3.LUT R14, R16, 0xffffffe0, RZ, 0xc0, !PT ;  /* 0xffffffe0100e7812 */ /* 0x000fe400078ec0ff */
[C---:B------:R-:W-:Y:S01]  /*05c0*/  FSETP.GEU.AND P4, PT, R6.reuse, -R21, PT ;  /* 0x800000150600720b */ /* 0x040fe20003f8e000 */
[----:B------:R-:W-:Y:S01]  /*05d0*/  FADD R6, R6, R21 ;  /* 0x0000001506067221 */ /* 0x000fe20000000000 */
[----:B------:R-:W-:-:S02]  /*05e0*/  SEL R19, R15, RZ, P1 ;  /* 0x000000ff0f137207 */ /* 0x000fc40000800000 */
[----:B------:R-:W-:Y:S02]  /*05f0*/  SEL R7, R7, RZ, P2 ;  /* 0x000000ff07077207 */ /* 0x000fe40001000000 */
[----:B------:R-:W-:Y:S02]  /*0600*/  SEL R24, R24, RZ, P2 ;  /* 0x000000ff18187207 */ /* 0x000fe40001000000 */
[----:B------:R-:W-:Y:S02]  /*0610*/  ISETP.NE.AND P1, PT, R14, 0x40, PT ;  /* 0x000000400e00780c */ /* 0x000fe40003f25270 */
[----:B------:R-:W-:Y:S01]  /*0620*/  @!P3 SEL R18, R6, RZ, P4 ;  /* 0x000000ff0612b207 */ /* 0x000fe20002000000 */
[C---:B-1----:R-:W-:Y:S01]  /*0630*/  FADD R12, R7.reuse, R24 ;  /* 0x00000018070c7221 */ /* 0x042fe20000000000 */
[----:B------:R-:W-:Y:S02]  /*0640*/  ISETP.LT.AND P2, PT, R0, 0x18400, !P1 ;  /* 0x000184000000780c */ /* 0x000fe40004f41270 */
[----:B------:R-:W-:-:S02]  /*0650*/  FSETP.GEU.AND P4, PT, R7, -R24, PT ;  /* 0x800000180700720b */ /* 0x000fc40003f8e000 */
[----:B------:R-:W-:Y:S02]  /*0660*/  CS2R R6, SRZ ;  /* 0x0000000000067805 */ /* 0x000fe4000001ff00 */
[----:B------:R-:W-:Y:S02]  /*0670*/  CS2R R24, SRZ ;  /* 0x0000000000187805 */ /* 0x000fe4000001ff00 */
[----:B------:R-:W-:Y:S02]  /*0680*/  @!P3 SEL R19, R12, RZ, P4 ;  /* 0x000000ff0c13b207 */ /* 0x000fe40002000000 */
[----:B------:R-:W-:Y:S02]  /*0690*/  CS2R R12, SRZ ;  /* 0x00000000000c7805 */ /* 0x000fe4000001ff00 */
[----:B------:R-:W-:Y:S02]  /*06a0*/  ISETP.GE.AND P3, PT, R0, 0x18400, PT ;  /* 0x000184000000780c */ /* 0x000fe40003f66270 */
[----:B------:R-:W-:Y:S01]  /*06b0*/  CS2R R14, SRZ ;  /* 0x00000000000e7805 */ /* 0x000fe2000001ff00 */
[C---:B------:R-:W-:Y:S01]  /*06c0*/  IMAD.WIDE R26, R16.reuse, 0x4, R26 ;  /* 0x00000004101a7825 */ /* 0x040fe200078e021a */
[----:B------:R-:W-:-:S04]  /*06d0*/  ISETP.GT.AND P4, PT, R16, 0x5f, !P3 ;  /* 0x0000005f1000780c */ /* 0x000fc80005f84270 */
[----:B------:R-:W3:Y:S04]  /*06e0*/  @P2 LDG.E.EL R6, desc[UR4][R26.64+-0x100] ;  /* 0xffff00041a062981 */ /* 0x000ee8000c2e1900 */
[----:B------:R-:W4:Y:S04]  /*06f0*/  @P2 LDG.E.EL R7, desc[UR4][R26.64+-0x100] ;  /* 0xffff00041a072981 */ /* 0x000f28000c2e1900 */
[----:B------:R-:W5:Y:S04]  /*0700*/  @P2 LDG.E.EL R24, desc[UR4][R26.64+-0x100] ;  /* 0xffff00041a182981 */ /* 0x000f68000c2e1900 */
[----:B------:R-:W5:Y:S04]  /*0710*/  @P2 LDG.E.EL R25, desc[UR4][R26.64+-0x100] ;  /* 0xffff00041a192981 */ /* 0x000f68000c2e1900 */
[----:B------:R1:W5:Y:S01]  /*0720*/  @P2 LDG.E.128 R12, desc[UR4][R22.64] ;  /* 0x00000004160c2981 */ /* 0x000362000c1e1d00 */
[----:B--2---:R-:W-:-:S02]  /*0730*/  SEL R8, R8, RZ, P5 ;  /* 0x000000ff08087207 */ /* 0x004fc40002800000 */
[----:B01----:R-:W-:Y:S02]  /*0740*/  SEL R22, R9, RZ, P5 ;  /* 0x000000ff09167207 */ /* 0x003fe40002800000 */
[----:B------:R-:W-:Y:S02]  /*0750*/  SEL R21, R10, RZ, P5 ;  /* 0x000000ff0a157207 */ /* 0x000fe40002800000 */
[----:B------:R-:W-:Y:S02]  /*0760*/  SEL R26, R11, RZ, P5 ;  /* 0x000000ff0b1a7207 */ /* 0x000fe40002800000 */
[----:B------:R-:W-:Y:S02]  /*0770*/  ISETP.GE.AND P5, PT, R16, 0x40, PT ;  /* 0x000000401000780c */ /* 0x000fe40003fa6270 */
[----:B------:R-:W-:Y:S02]  /*0780*/  CS2R R10, SRZ ;  /* 0x00000000000a7805 */ /* 0x000fe4000001ff00 */
[----:B------:R-:W-:-:S02]  /*0790*/  SEL R16, R8, R20, !P6 ;  /* 0x0000001408107207 */ /* 0x000fc40007000000 */
[----:B------:R-:W-:Y:S02]  /*07a0*/  CS2R R8, SRZ ;  /* 0x0000000000087805 */ /* 0x000fe4000001ff00 */
[----:B------:R-:W-:Y:S02]  /*07b0*/  SEL R17, R22, R17, !P6 ;  /* 0x0000001116117207 */ /* 0x000fe40007000000 */
[----:B------:R-:W-:Y:S02]  /*07c0*/  SEL R18, R21, R18, !P6 ;  /* 0x0000001215127207 */ /* 0x000fe40007000000 */
[----:B------:R-:W-:Y:S01]  /*07d0*/  SEL R19, R26, R19, !P6 ;  /* 0x000000131a137207 */ /* 0x000fe20007000000 */
[----:B------:R3:W2:Y:S01]  /*07e0*/  @P4 LDG.E.EL.128 R8, desc[UR4][R28.64] ;  /* 0x000000041c084981 */ /* 0x0006a2000c2e1d00 */
[----:B------:R-:W-:Y:S01]  /*07f0*/  ISETP.LT.AND P6, PT, R0, 0x18400, !P5 ;  /* 0x000184000000780c */ /* 0x000fe20006fc1270 */
[----:B------:R-:W-:Y:S01]  /*0800*/  IMAD.MOV.U32 R20, RZ, RZ, RZ ;  /* 0x000000ffff147224 */ /* 0x000fe200078e00ff */
[----:B------:R-:W-:Y:S01]  /*0810*/  CS2R R22, SRZ ;  /* 0x0000000000167805 */ /* 0x000fe2000001ff00 */
[----:B------:R-:W-:-:S02]  /*0820*/  IMAD.MOV.U32 R21, RZ, RZ, RZ ;  /* 0x000000ffff157224 */ /* 0x000fc400078e00ff */
[----:B------:R-:W-:Y:S02]  /*0830*/  IMAD.WIDE R26, R3, 0x4, R4 ;  /* 0x00000004031a7825 */ /* 0x000fe400078e0204 */
[----:B------:R-:W0:Y:S06]  /*0840*/  LDC.64 R4, c[0x0][0x230] ;  /* 0x00008c00ff047b82 */ /* 0x000e2c0000000a00 */
[----:B------:R-:W2:Y:S01]  /*0850*/  @P6 LDG.E.128 R20, desc[UR4][R26.64] ;  /* 0x000000041a146981 */ /* 0x000ea2000c1e1d00 */
[----:B---3--:R-:W-:Y:S02]  /*0860*/  SEL R29, R6, RZ, P2 ;  /* 0x000000ff061d7207 */ /* 0x008fe40001000000 */
[----:B----4-:R-:W-:-:S02]  /*0870*/  SEL R0, R7, RZ, P2 ;  /* 0x000000ff07007207 */ /* 0x010fc40001000000 */
[----:B-----5:R-:W-:Y:S02]  /*0880*/  SEL R3, R24, RZ, P2 ;  /* 0x000000ff18037207 */ /* 0x020fe40001000000 */
[----:B------:R-:W-:Y:S02]  /*0890*/  SEL R24, R25, RZ, P2 ;  /* 0x000000ff19187207 */ /* 0x000fe40001000000 */
[----:B------:R-:W-:Y:S02]  /*08a0*/  SEL R12, R12, RZ, P2 ;  /* 0x000000ff0c0c7207 */ /* 0x000fe40001000000 */
[----:B------:R-:W-:Y:S02]  /*08b0*/  SEL R13, R13, RZ, P2 ;  /* 0x000000ff0d0d7207 */ /* 0x000fe40001000000 */
[----:B------:R-:W-:Y:S02]  /*08c0*/  SEL R14, R14, RZ, P2 ;  /* 0x000000ff0e0e7207 */ /* 0x000fe40001000000 */
[----:B------:R-:W-:-:S02]  /*08d0*/  SEL R15, R15, RZ, P2 ;  /* 0x000000ff0f0f7207 */ /* 0x000fc40001000000 */
[C---:B------:R-:W-:Y:S01]  /*08e0*/  FSETP.GEU.AND P2, PT, R12.reuse, -R29, PT ;  /* 0x8000001d0c00720b */ /* 0x040fe20003f4e000 */
[----:B------:R-:W-:Y:S01]  /*08f0*/  FADD R12, R12, R29 ;  /* 0x0000001d0c0c7221 */ /* 0x000fe20000000000 */
[----:B--2---:R-:W-:Y:S01]  /*0900*/  SEL R6, R10, RZ, P4 ;  /* 0x000000ff0a067207 */ /* 0x004fe20002000000 */
[----:B------:R-:W-:Y:S01]  /*0910*/  FADD R10, R13, R0 ;  /* 0x000000000d0a7221 */ /* 0x000fe20000000000 */
[----:B------:R-:W-:Y:S02]  /*0920*/  SEL R8, R8, RZ, P4 ;  /* 0x000000ff08087207 */ /* 0x000fe40002000000 */
[----:B------:R-:W-:Y:S02]  /*0930*/  SEL R9, R9, RZ, P4 ;  /* 0x000000ff09097207 */ /* 0x000fe40002000000 */
[----:B------:R-:W-:Y:S02]  /*0940*/  SEL R7, R11, RZ, P4 ;  /* 0x000000ff0b077207 */ /* 0x000fe40002000000 */
[----:B------:R-:W-:-:S02]  /*0950*/  FSETP.GEU.AND P4, PT, R13, -R0, PT ;  /* 0x800000000d00720b */ /* 0x000fc40003f8e000 */
[----:B------:R-:W-:Y:S02]  /*0960*/  @!P1 SEL R8, R12, RZ, P2 ;  /* 0x000000ff0c089207 */ /* 0x000fe40001000000 */
[----:B------:R-:W-:Y:S02]  /*0970*/  @!P1 SEL R9, R10, RZ, P4 ;  /* 0x000000ff0a099207 */ /* 0x000fe40002000000 */
[C---:B------:R-:W-:Y:S01]  /*0980*/  FSETP.GEU.AND P2, PT, R14.reuse, -R3, PT ;  /* 0x800000030e00720b */ /* 0x040fe20003f4e000 */
[----:B------:R-:W-:Y:S01]  /*0990*/  FADD R14, R14, R3 ;  /* 0x000000030e0e7221 */ /* 0x000fe20000000000 */
[C---:B------:R-:W-:Y:S01]  /*09a0*/  FSETP.GEU.AND P4, PT, R15.reuse, -R24, PT ;  /* 0x800000180f00720b */ /* 0x040fe20003f8e000 */
[----:B------:R-:W-:Y:S01]  /*09b0*/  FADD R15, R15, R24 ;  /* 0x000000180f0f7221 */ /* 0x000fe20000000000 */
[----:B0-----:R-:W-:Y:S01]  /*09c0*/  IMAD.WIDE R2, R2, 0x4, R4 ;  /* 0x0000000402027825 */ /* 0x001fe200078e0204 */
[----:B------:R-:W-:Y:S02]  /*09d0*/  SEL R5, R20, RZ, P6 ;  /* 0x000000ff14057207 */ /* 0x000fe40003000000 */
[----:B------:R-:W-:-:S02]  /*09e0*/  @!P1 SEL R6, R14, RZ, P2 ;  /* 0x000000ff0e069207 */ /* 0x000fc40001000000 */
[----:B------:R-:W-:Y:S01]  /*09f0*/  @!P1 SEL R7, R15, RZ, P4 ;  /* 0x000000ff0f079207 */ /* 0x000fe20002000000 */
[----:B------:R0:W-:Y:S01]  /*0a00*/  @!P0 STG.E.128 desc[UR4][R2.64], R16 ;  /* 0x0000001002008986 */ /* 0x0001e2000c101d04 */
[----:B------:R-:W-:Y:S02]  /*0a10*/  SEL R0, R21, RZ, P6 ;  /* 0x000000ff15007207 */ /* 0x000fe40003000000 */
[----:B------:R-:W-:Y:S02]  /*0a20*/  SEL R11, R22, RZ, P6 ;  /* 0x000000ff160b7207 */ /* 0x000fe40003000000 */
[----:B------:R-:W-:Y:S02]  /*0a30*/  SEL R10, R23, RZ, P6 ;  /* 0x000000ff170a7207 */ /* 0x000fe40003000000 */
[----:B------:R-:W-:Y:S02]  /*0a40*/  SEL R4, R5, R8, !P5 ;  /* 0x0000000805047207 */ /* 0x000fe40006800000 */
[----:B------:R-:W-:-:S02]  /*0a50*/  SEL R5, R0, R9, !P5 ;  /* 0x0000000900057207 */ /* 0x000fc40006800000 */
[----:B------:R-:W-:Y:S02]  /*0a60*/  SEL R6, R11, R6, !P5 ;  /* 0x000000060b067207 */ /* 0x000fe40006800000 */
[----:B------:R-:W-:Y:S01]  /*0a70*/  SEL R7, R10, R7, !P5 ;  /* 0x000000070a077207 */ /* 0x000fe20006800000 */
[----:B0-----:R-:W-:Y:S06]  /*0a80*/  @P3 EXIT ;  /* 0x000000000000394d */ /* 0x001fec0003800000 */
[----:B------:R-:W-:Y:S01]  /*0a90*/  STG.E.128 desc[UR4][R2.64+0x800], R4 ;  /* 0x0008000402007986 */ /* 0x000fe2000c101d04 */
[----:B------:R-:W-:Y:S05]  /*0aa0*/  EXIT ;  /* 0x000000000000794d */ /* 0x000fea0003800000 */
.L_x_0:
[----:B------:R-:W-:-:S00]  /*0ab0*/  BRA `(.L_x_0) ;  /* 0xfffffffc00fc7947 */ /* 0x000fc0000383ffff */
[----:B------:R-:W-:-:S00]  /*0ac0*/  NOP ;  /* 0x0000000000007918 */ /* 0x000fc00000000000 */
        /* <DEDUP_REMOVED lines=11> */
.L_x_1:


//--------------------- .nv.constant0.triton_poi_fused_cat_20 --------------------------
	.section	.nv.constant0.triton_poi_fused_cat_20,"a",@progbits
	.sectionflags	@""
	.align	4
.nv.constant0.triton_poi_fused_cat_20:
	.zero		572
